//
// Generated by NVIDIA NVVM Compiler
//
// Compiler Build ID: CL-36424714
// Cuda compilation tools, release 13.0, V13.0.88
// Based on NVVM 20.0.0
//

.version 9.0
.target sm_100
.address_size 64

	// .globl	_Z10kernel_ddcPfS_S_fiS_S_
// _ZZ10kernel_ddcPfS_S_fiS_S_E17fir_coeffs_shared has been demoted
// _ZZ10kernel_ddcPfS_S_fiS_S_E13mixed_data_re has been demoted
// _ZZ10kernel_ddcPfS_S_fiS_S_E13mixed_data_im has been demoted

.visible .entry _Z10kernel_ddcPfS_S_fiS_S_(
	.param .u64 .ptr .align 1 _Z10kernel_ddcPfS_S_fiS_S__param_0,
	.param .u64 .ptr .align 1 _Z10kernel_ddcPfS_S_fiS_S__param_1,
	.param .u64 .ptr .align 1 _Z10kernel_ddcPfS_S_fiS_S__param_2,
	.param .f32 _Z10kernel_ddcPfS_S_fiS_S__param_3,
	.param .u32 _Z10kernel_ddcPfS_S_fiS_S__param_4,
	.param .u64 .ptr .align 1 _Z10kernel_ddcPfS_S_fiS_S__param_5,
	.param .u64 .ptr .align 1 _Z10kernel_ddcPfS_S_fiS_S__param_6
)
{
	.reg .pred 	%p<15>;
	.reg .b32 	%r<65>;
	.reg .b32 	%f<124>;
	.reg .b64 	%rd<15>;
	// demoted variable
	.shared .align 4 .b8 _ZZ10kernel_ddcPfS_S_fiS_S_E17fir_coeffs_shared[1024];
	// demoted variable
	.shared .align 4 .b8 _ZZ10kernel_ddcPfS_S_fiS_S_E13mixed_data_re[17408];
	// demoted variable
	.shared .align 4 .b8 _ZZ10kernel_ddcPfS_S_fiS_S_E13mixed_data_im[17408];
	ld.param.u64 	%rd3, [_Z10kernel_ddcPfS_S_fiS_S__param_0];
	ld.param.u64 	%rd4, [_Z10kernel_ddcPfS_S_fiS_S__param_1];
	ld.param.u64 	%rd2, [_Z10kernel_ddcPfS_S_fiS_S__param_2];
	ld.param.f32 	%f10, [_Z10kernel_ddcPfS_S_fiS_S__param_3];
	ld.param.u32 	%r26, [_Z10kernel_ddcPfS_S_fiS_S__param_4];
	cvta.to.global.u64 	%rd1, %rd3;
	cvta.to.global.u64 	%rd5, %rd4;
	mov.u32 	%r1, %tid.x;
	mul.wide.u32 	%rd6, %r1, 4;
	add.s64 	%rd7, %rd5, %rd6;
	ld.global.f32 	%f11, [%rd7];
	shl.b32 	%r27, %r1, 2;
	mov.u32 	%r28, _ZZ10kernel_ddcPfS_S_fiS_S_E17fir_coeffs_shared;
	add.s32 	%r29, %r28, %r27;
	st.shared.f32 	[%r29], %f11;
	bar.sync 	0;
	mov.u32 	%r2, %ctaid.x;
	shl.b32 	%r30, %r2, 12;
	shl.b32 	%r31, %r26, 12;
	mov.f32 	%f12, 0f4ECC1618;
	div.rn.f32 	%f13, %f12, %f10;
	rcp.rn.f32 	%f14, %f13;
	add.f32 	%f1, %f14, %f14;
	add.s32 	%r32, %r27, 1024;
	mov.u32 	%r33, _ZZ10kernel_ddcPfS_S_fiS_S_E13mixed_data_re;
	add.s32 	%r61, %r33, %r32;
	mov.u32 	%r34, _ZZ10kernel_ddcPfS_S_fiS_S_E13mixed_data_im;
	add.s32 	%r60, %r34, %r32;
	or.b32  	%r35, %r1, %r30;
	add.s32 	%r59, %r35, 256;
	add.s32 	%r58, %r35, %r31;
	mov.b32 	%r62, 256;
$L__BB0_1:
	add.s32 	%r12, %r59, -512;
	setp.lt.s32 	%p1, %r12, 0;
	mov.f32 	%f120, 0f00000000;
	@%p1 bra 	$L__BB0_3;
	mul.wide.u32 	%rd8, %r12, 4;
	add.s64 	%rd9, %rd1, %rd8;
	ld.global.f32 	%f120, [%rd9];
$L__BB0_3:
	cvt.rn.f32.s32 	%f16, %r58;
	neg.f32 	%f17, %f16;
	mul.f32 	%f18, %f1, %f17;
	add.f32 	%f19, %f18, %f18;
	cvt.rni.f32.f32 	%f20, %f19;
	cvt.rzi.s32.f32 	%r36, %f20;
	fma.rn.f32 	%f21, %f20, 0fBF000000, %f18;
	mul.rn.f32 	%f22, %f21, %f21;
	fma.rn.f32 	%f23, %f22, 0fBF17ACC9, 0f40233590;
	fma.rn.f32 	%f24, %f22, 0f3E684E12, 0fBFAAD2E0;
	fma.rn.f32 	%f25, %f23, %f22, 0fC0A55DF6;
	fma.rn.f32 	%f26, %f24, %f22, 0f4081E0CF;
	fma.rn.f32 	%f27, %f22, %f21, 0f00000000;
	fma.rn.f32 	%f28, %f26, %f22, 0fC09DE9E6;
	fma.rn.f32 	%f29, %f25, %f27, 0f00000000;
	fma.rn.f32 	%f30, %f28, %f22, 0f3F800000;
	fma.rn.f32 	%f31, %f21, 0f40490FDB, %f29;
	and.b32  	%r37, %r36, 1;
	setp.eq.b32 	%p2, %r37, 1;
	selp.f32 	%f32, %f30, %f31, %p2;
	selp.f32 	%f33, %f31, %f30, %p2;
	and.b32  	%r38, %r36, 2;
	setp.eq.s32 	%p3, %r38, 0;
	neg.f32 	%f34, %f32;
	selp.f32 	%f35, %f32, %f34, %p3;
	add.s32 	%r39, %r36, 1;
	and.b32  	%r40, %r39, 2;
	setp.eq.s32 	%p4, %r40, 0;
	mov.f32 	%f36, 0f00000000;
	sub.f32 	%f37, %f36, %f33;
	selp.f32 	%f38, %f33, %f37, %p4;
	cvt.rzi.f32.f32 	%f39, %f18;
	setp.eq.f32 	%p5, %f18, %f39;
	mul.rn.f32 	%f40, %f18, %f36;
	selp.f32 	%f41, %f40, %f35, %p5;
	abs.f32 	%f42, %f18;
	setp.gt.f32 	%p6, %f42, 0f4B800000;
	mov.f32 	%f43, 0f3F800000;
	add.rn.f32 	%f44, %f41, %f43;
	selp.f32 	%f45, %f44, %f38, %p6;
	mul.f32 	%f46, %f45, %f120;
	mul.f32 	%f47, %f41, %f120;
	st.shared.f32 	[%r61+-1024], %f46;
	st.shared.f32 	[%r60+-1024], %f47;
	setp.eq.s32 	%p7, %r62, 4352;
	@%p7 bra 	$L__BB0_7;
	add.s32 	%r13, %r59, -256;
	setp.lt.s32 	%p8, %r13, 0;
	mov.f32 	%f121, 0f00000000;
	@%p8 bra 	$L__BB0_6;
	mul.wide.u32 	%rd10, %r13, 4;
	add.s64 	%rd11, %rd1, %rd10;
	ld.global.f32 	%f121, [%rd11];
$L__BB0_6:
	add.s32 	%r41, %r58, 256;
	cvt.rn.f32.s32 	%f49, %r41;
	neg.f32 	%f50, %f49;
	mul.f32 	%f51, %f1, %f50;
	add.f32 	%f52, %f51, %f51;
	cvt.rni.f32.f32 	%f53, %f52;
	cvt.rzi.s32.f32 	%r42, %f53;
	fma.rn.f32 	%f54, %f53, 0fBF000000, %f51;
	mul.rn.f32 	%f55, %f54, %f54;
	fma.rn.f32 	%f56, %f55, 0fBF17ACC9, 0f40233590;
	fma.rn.f32 	%f57, %f55, 0f3E684E12, 0fBFAAD2E0;
	fma.rn.f32 	%f58, %f56, %f55, 0fC0A55DF6;
	fma.rn.f32 	%f59, %f57, %f55, 0f4081E0CF;
	fma.rn.f32 	%f60, %f55, %f54, 0f00000000;
	fma.rn.f32 	%f61, %f59, %f55, 0fC09DE9E6;
	fma.rn.f32 	%f62, %f58, %f60, 0f00000000;
	fma.rn.f32 	%f63, %f61, %f55, 0f3F800000;
	fma.rn.f32 	%f64, %f54, 0f40490FDB, %f62;
	and.b32  	%r43, %r42, 1;
	setp.eq.b32 	%p9, %r43, 1;
	selp.f32 	%f65, %f63, %f64, %p9;
	selp.f32 	%f66, %f64, %f63, %p9;
	and.b32  	%r44, %r42, 2;
	setp.eq.s32 	%p10, %r44, 0;
	neg.f32 	%f67, %f65;
	selp.f32 	%f68, %f65, %f67, %p10;
	add.s32 	%r45, %r42, 1;
	and.b32  	%r46, %r45, 2;
	setp.eq.s32 	%p11, %r46, 0;
	mov.f32 	%f69, 0f00000000;
	sub.f32 	%f70, %f69, %f66;
	selp.f32 	%f71, %f66, %f70, %p11;
	cvt.rzi.f32.f32 	%f72, %f51;
	setp.eq.f32 	%p12, %f51, %f72;
	mul.rn.f32 	%f73, %f51, %f69;
	selp.f32 	%f74, %f73, %f68, %p12;
	abs.f32 	%f75, %f51;
	setp.gt.f32 	%p13, %f75, 0f4B800000;
	mov.f32 	%f76, 0f3F800000;
	add.rn.f32 	%f77, %f74, %f76;
	selp.f32 	%f78, %f77, %f71, %p13;
	mul.f32 	%f79, %f78, %f121;
	mul.f32 	%f80, %f74, %f121;
	st.shared.f32 	[%r61], %f79;
	st.shared.f32 	[%r60], %f80;
	add.s32 	%r62, %r62, 512;
	add.s32 	%r61, %r61, 2048;
	add.s32 	%r60, %r60, 2048;
	add.s32 	%r59, %r59, 512;
	add.s32 	%r58, %r58, 512;
	bra.uni 	$L__BB0_1;
$L__BB0_7:
	bar.sync 	0;
	shl.b32 	%r49, %r1, 6;
	add.s32 	%r19, %r33, %r49;
	add.s32 	%r20, %r34, %r49;
	add.s32 	%r63, %r28, 16;
	mov.f32 	%f122, 0f00000000;
	mov.b32 	%r64, 992;
	mov.f32 	%f123, %f122;
$L__BB0_8:
	ld.shared.f32 	%f82, [%r63+-16];
	add.s32 	%r53, %r19, %r64;
	ld.shared.f32 	%f83, [%r53+28];
	add.s32 	%r54, %r20, %r64;
	ld.shared.f32 	%f84, [%r54+28];
	fma.rn.f32 	%f85, %f82, %f83, %f123;
	fma.rn.f32 	%f86, %f82, %f84, %f122;
	ld.shared.f32 	%f87, [%r63+-12];
	ld.shared.f32 	%f88, [%r53+24];
	ld.shared.f32 	%f89, [%r54+24];
	fma.rn.f32 	%f90, %f87, %f88, %f85;
	fma.rn.f32 	%f91, %f87, %f89, %f86;
	ld.shared.f32 	%f92, [%r63+-8];
	ld.shared.f32 	%f93, [%r53+20];
	ld.shared.f32 	%f94, [%r54+20];
	fma.rn.f32 	%f95, %f92, %f93, %f90;
	fma.rn.f32 	%f96, %f92, %f94, %f91;
	ld.shared.f32 	%f97, [%r63+-4];
	ld.shared.f32 	%f98, [%r53+16];
	ld.shared.f32 	%f99, [%r54+16];
	fma.rn.f32 	%f100, %f97, %f98, %f95;
	fma.rn.f32 	%f101, %f97, %f99, %f96;
	ld.shared.f32 	%f102, [%r63];
	ld.shared.f32 	%f103, [%r53+12];
	ld.shared.f32 	%f104, [%r54+12];
	fma.rn.f32 	%f105, %f102, %f103, %f100;
	fma.rn.f32 	%f106, %f102, %f104, %f101;
	ld.shared.f32 	%f107, [%r63+4];
	ld.shared.f32 	%f108, [%r53+8];
	ld.shared.f32 	%f109, [%r54+8];
	fma.rn.f32 	%f110, %f107, %f108, %f105;
	fma.rn.f32 	%f111, %f107, %f109, %f106;
	ld.shared.f32 	%f112, [%r63+8];
	ld.shared.f32 	%f113, [%r53+4];
	ld.shared.f32 	%f114, [%r54+4];
	fma.rn.f32 	%f115, %f112, %f113, %f110;
	fma.rn.f32 	%f116, %f112, %f114, %f111;
	ld.shared.f32 	%f117, [%r63+12];
	ld.shared.f32 	%f118, [%r53];
	ld.shared.f32 	%f119, [%r54];
	fma.rn.f32 	%f123, %f117, %f118, %f115;
	fma.rn.f32 	%f122, %f117, %f119, %f116;
	add.s32 	%r64, %r64, -32;
	add.s32 	%r63, %r63, 32;
	setp.ne.s32 	%p14, %r64, -32;
	@%p14 bra 	$L__BB0_8;
	cvta.to.global.u64 	%rd12, %rd2;
	shl.b32 	%r55, %r2, 9;
	shl.b32 	%r56, %r1, 1;
	add.s32 	%r57, %r55, %r56;
	mul.wide.s32 	%rd13, %r57, 4;
	add.s64 	%rd14, %rd12, %rd13;
	st.global.f32 	[%rd14], %f123;
	st.global.f32 	[%rd14+4], %f122;
	ret;

}


// ===== COMPILED SASS (sm_100) =====

	.target	sm_100

	.elftype	@"ET_EXEC"


//--------------------- .note.nv.tkinfo           --------------------------
	.section	.note.nv.tkinfo,"",@"SHT_NOTE"
	.sectionflags	@"SHF_NOTE_NV_TKINFO"
	.tkinfo
        /*0018*/ 	.word	0x00000002
        /*0030*/ 	.string	""
        /*0030*/ 	.string	"ptxas"
        /*0030*/ 	.string	"Cuda compilation tools, release 13.0, V13.0.88"
        /*0030*/ 	.string	"Build cuda_13.0.r13.0/compiler.36424714_0"
        /*0030*/ 	.string	"-arch sm_100 -m 64 "



//--------------------- .note.nv.cuinfo           --------------------------
	.section	.note.nv.cuinfo,"",@"SHT_NOTE"
	.sectionflags	@"SHF_NOTE_NV_CUINFO"
        /*0018*/ 	.short	0x0002
        /*001a*/ 	.short	0x0064
        /*001c*/ 	.short	0x0082
	.zero		2


//--------------------- .nv.info                  --------------------------
	.section	.nv.info,"",@"SHT_CUDA_INFO"
	.align	4


	//----- nvinfo : EIATTR_REGCOUNT
	.align		4
        /*0000*/ 	.byte	0x04, 0x2f
        /*0002*/ 	.short	(.L_1 - .L_0)
	.align		4
.L_0:
        /*0004*/ 	.word	index@(_Z10kernel_ddcPfS_S_fiS_S_)
        /*0008*/ 	.word	0x0000001f


	//----- nvinfo : EIATTR_FRAME_SIZE
	.align		4
.L_1:
        /*000c*/ 	.byte	0x04, 0x11
        /*000e*/ 	.short	(.L_3 - .L_2)
	.align		4
.L_2:
        /*0010*/ 	.word	index@($__internal_1_$__cuda_sm3x_div_rn_noftz_f32_slowpath)
        /*0014*/ 	.word	0x00000000


	//----- nvinfo : EIATTR_FRAME_SIZE
	.align		4
.L_3:
        /*0018*/ 	.byte	0x04, 0x11
        /*001a*/ 	.short	(.L_5 - .L_4)
	.align		4
.L_4:
        /*001c*/ 	.word	index@($__internal_0_$__cuda_sm20_rcp_rn_f32_slowpath)
        /*0020*/ 	.word	0x00000000


	//----- nvinfo : EIATTR_FRAME_SIZE
	.align		4
.L_5:
        /*0024*/ 	.byte	0x04, 0x11
        /*0026*/ 	.short	(.L_7 - .L_6)
	.align		4
.L_6:
        /*0028*/ 	.word	index@(_Z10kernel_ddcPfS_S_fiS_S_)
        /*002c*/ 	.word	0x00000000


	//----- nvinfo : EIATTR_MIN_STACK_SIZE
	.align		4
.L_7:
        /*0030*/ 	.byte	0x04, 0x12
        /*0032*/ 	.short	(.L_9 - .L_8)
	.align		4
.L_8:
        /*0034*/ 	.word	index@(_Z10kernel_ddcPfS_S_fiS_S_)
        /*0038*/ 	.word	0x00000000
.L_9:


//--------------------- .nv.compat                --------------------------
	.section	.nv.compat,"",@"SHT_CUDA_COMPAT_INFO"
	.align	4
        /*0000*/ 	.byte	0x02, 0x09, 0x00, 0x00, 0x02, 0x02, 0x01, 0x00, 0x02, 0x05, 0x05, 0x00, 0x03, 0x07, 0x01, 0x01
        /*0010*/ 	.byte	0x02, 0x03, 0x00, 0x00, 0x02, 0x06, 0x01, 0x00, 0x04, 0x0b, 0x08, 0x00, 0x01, 0x00, 0x00, 0x00
        /*0020*/ 	.byte	0x00, 0x00, 0x00, 0x00


//--------------------- .nv.info._Z10kernel_ddcPfS_S_fiS_S_ --------------------------
	.section	.nv.info._Z10kernel_ddcPfS_S_fiS_S_,"",@"SHT_CUDA_INFO"
	.sectionflags	@""
	.align	4


	//----- nvinfo : EIATTR_CUDA_API_VERSION
	.align		4
        /*0000*/ 	.byte	0x04, 0x37
        /*0002*/ 	.short	(.L_11 - .L_10)
.L_10:
        /*0004*/ 	.word	0x00000082


	//----- nvinfo : EIATTR_KPARAM_INFO
	.align		4
.L_11:
        /*0008*/ 	.byte	0x04, 0x17
        /*000a*/ 	.short	(.L_13 - .L_12)
.L_12:
        /*000c*/ 	.word	0x00000000
        /*0010*/ 	.short	0x0006
        /*0012*/ 	.short	0x0028
        /*0014*/ 	.byte	0x00, 0xf5, 0x21, 0x00


	//----- nvinfo : EIATTR_KPARAM_INFO
	.align		4
.L_13:
        /*0018*/ 	.byte	0x04, 0x17
        /*001a*/ 	.short	(.L_15 - .L_14)
.L_14:
        /*001c*/ 	.word	0x00000000
        /*0020*/ 	.short	0x0005
        /*0022*/ 	.short	0x0020
        /*0024*/ 	.byte	0x00, 0xf5, 0x21, 0x00


	//----- nvinfo : EIATTR_KPARAM_INFO
	.align		4
.L_15:
        /*0028*/ 	.byte	0x04, 0x17
        /*002a*/ 	.short	(.L_17 - .L_16)
.L_16:
        /*002c*/ 	.word	0x00000000
        /*0030*/ 	.short	0x0004
        /*0032*/ 	.short	0x001c
        /*0034*/ 	.byte	0x00, 0xf0, 0x11, 0x00


	//----- nvinfo : EIATTR_KPARAM_INFO
	.align		4
.L_17:
        /*0038*/ 	.byte	0x04, 0x17
        /*003a*/ 	.short	(.L_19 - .L_18)
.L_18:
        /*003c*/ 	.word	0x00000000
        /*0040*/ 	.short	0x0003
        /*0042*/ 	.short	0x0018
        /*0044*/ 	.byte	0x00, 0xf0, 0x11, 0x00


	//----- nvinfo : EIATTR_KPARAM_INFO
	.align		4
.L_19:
        /*0048*/ 	.byte	0x04, 0x17
        /*004a*/ 	.short	(.L_21 - .L_20)
.L_20:
        /*004c*/ 	.word	0x00000000
        /*0050*/ 	.short	0x0002
        /*0052*/ 	.short	0x0010
        /*0054*/ 	.byte	0x00, 0xf5, 0x21, 0x00


	//----- nvinfo : EIATTR_KPARAM_INFO
	.align		4
.L_21:
        /*0058*/ 	.byte	0x04, 0x17
        /*005a*/ 	.short	(.L_23 - .L_22)
.L_22:
        /*005c*/ 	.word	0x00000000
        /*0060*/ 	.short	0x0001
        /*0062*/ 	.short	0x0008
        /*0064*/ 	.byte	0x00, 0xf5, 0x21, 0x00


	//----- nvinfo : EIATTR_KPARAM_INFO
	.align		4
.L_23:
        /*0068*/ 	.byte	0x04, 0x17
        /*006a*/ 	.short	(.L_25 - .L_24)
.L_24:
        /*006c*/ 	.word	0x00000000
        /*0070*/ 	.short	0x0000
        /*0072*/ 	.short	0x0000
        /*0074*/ 	.byte	0x00, 0xf5, 0x21, 0x00


	//----- nvinfo : EIATTR_SPARSE_MMA_MASK
	.align		4
.L_25:
        /*0078*/ 	.byte	0x03, 0x50
        /*007a*/ 	.short	0x0000


	//----- nvinfo : EIATTR_MAXREG_COUNT
	.align		4
        /*007c*/ 	.byte	0x03, 0x1b
        /*007e*/ 	.short	0x00ff


	//----- nvinfo : EIATTR_NUM_BARRIERS
	.align		4
        /*0080*/ 	.byte	0x02, 0x4c
        /*0082*/ 	.byte	0x01
	.zero		1


	//----- nvinfo : EIATTR_MERCURY_ISA_VERSION
	.align		4
        /*0084*/ 	.byte	0x03, 0x5f
        /*0086*/ 	.short	0x0101


	//----- nvinfo : EIATTR_VRC_CTA_INIT_COUNT
	.align		4
        /*0088*/ 	.byte	0x02, 0x4a
	.zero		1
	.zero		1


	//----- nvinfo : EIATTR_EXIT_INSTR_OFFSETS
	.align		4
        /*008c*/ 	.byte	0x04, 0x1c
        /*008e*/ 	.short	(.L_27 - .L_26)


	//   ....[0]....
.L_26:
        /*0090*/ 	.word	0x00000f90


	//----- nvinfo : EIATTR_CRS_STACK_SIZE
	.align		4
.L_27:
        /*0094*/ 	.byte	0x04, 0x1e
        /*0096*/ 	.short	(.L_29 - .L_28)
.L_28:
        /*0098*/ 	.word	0x00000000


	//----- nvinfo : EIATTR_CBANK_PARAM_SIZE
	.align		4
.L_29:
        /*009c*/ 	.byte	0x03, 0x19
        /*009e*/ 	.short	0x0030


	//----- nvinfo : EIATTR_PARAM_CBANK
	.align		4
        /*00a0*/ 	.byte	0x04, 0x0a
        /*00a2*/ 	.short	(.L_31 - .L_30)
	.align		4
.L_30:
        /*00a4*/ 	.word	index@(.nv.constant0._Z10kernel_ddcPfS_S_fiS_S_)
        /*00a8*/ 	.short	0x0380
        /*00aa*/ 	.short	0x0030


	//----- nvinfo : EIATTR_SW_WAR
	.align		4
.L_31:
        /*00ac*/ 	.byte	0x04, 0x36
        /*00ae*/ 	.short	(.L_33 - .L_32)
.L_32:
        /*00b0*/ 	.word	0x00000008
.L_33:


//--------------------- .nv.callgraph             --------------------------
	.section	.nv.callgraph,"",@"SHT_CUDA_CALLGRAPH"
	.align	4
	.sectionentsize	8
	.align		4
        /*0000*/ 	.word	0x00000000
	.align		4
        /*0004*/ 	.word	0xffffffff
	.align		4
        /*0008*/ 	.word	0x00000000
	.align		4
        /*000c*/ 	.word	0xfffffffe
	.align		4
        /*0010*/ 	.word	0x00000000
	.align		4
        /*0014*/ 	.word	0xfffffffd
	.align		4
        /*0018*/ 	.word	0x00000000
	.align		4
        /*001c*/ 	.word	0xfffffffc


//--------------------- .text._Z10kernel_ddcPfS_S_fiS_S_ --------------------------
	.section	.text._Z10kernel_ddcPfS_S_fiS_S_,"ax",@progbits
	.align	128
        .global         _Z10kernel_ddcPfS_S_fiS_S_
        .type           _Z10kernel_ddcPfS_S_fiS_S_,@function
        .size           _Z10kernel_ddcPfS_S_fiS_S_,(.L_x_19 - _Z10kernel_ddcPfS_S_fiS_S_)
        .other          _Z10kernel_ddcPfS_S_fiS_S_,@"STO_CUDA_ENTRY STV_DEFAULT"
_Z10kernel_ddcPfS_S_fiS_S_:
.text._Z10kernel_ddcPfS_S_fiS_S_:
[----:B------:R-:W-:Y:S01]  /*0000*/  LDC R1, c[0x0][0x37c] ;  /* 0x0000df00ff017b82 */ /* 0x000fe20000000800 */
[----:B------:R-:W0:Y:S07]  /*0010*/  S2R R3, SR_TID.X ;  /* 0x0000000000037919 */ /* 0x000e2e0000002100 */
[----:B------:R-:W0:Y:S01]  /*0020*/  LDC.64 R4, c[0x0][0x388] ;  /* 0x0000e200ff047b82 */ /* 0x000e220000000a00 */
[----:B------:R-:W1:Y:S07]  /*0030*/  LDCU.64 UR8, c[0x0][0x358] ;  /* 0x00006b00ff0877ac */ /* 0x000e6e0008000a00 */
[----:B------:R-:W2:Y:S01]  /*0040*/  LDC R8, c[0x0][0x398] ;  /* 0x0000e600ff087b82 */ /* 0x000ea20000000800 */
[----:B0-----:R-:W-:-:S06]  /*0050*/  IMAD.WIDE.U32 R4, R3, 0x4, R4 ;  /* 0x0000000403047825 */ /* 0x001fcc00078e0004 */
[----:B-1----:R0:W3:Y:S01]  /*0060*/  LDG.E R5, desc[UR8][R4.64] ;  /* 0x0000000804057981 */ /* 0x0020e2000c1e1900 */
[----:B------:R-:W1:Y:S01]  /*0070*/  S2UR UR5, SR_CgaCtaId ;  /* 0x00000000000579c3 */ /* 0x000e620000008800 */
[----:B--2---:R-:W2:Y:S01]  /*0080*/  MUFU.RCP R2, R8 ;  /* 0x0000000800027308 */ /* 0x004ea20000001000 */
[----:B------:R-:W-:Y:S01]  /*0090*/  UMOV UR4, 0x400 ;  /* 0x0000040000047882 */ /* 0x000fe20000000000 */
[----:B------:R-:W4:Y:S01]  /*00a0*/  S2R R0, SR_CTAID.X ;  /* 0x0000000000007919 */ /* 0x000f220000002500 */
[----:B--2---:R-:W-:-:S04]  /*00b0*/  FFMA R7, R2, -R8, 1 ;  /* 0x3f80000002077423 */ /* 0x004fc80000000808 */
[----:B------:R-:W-:Y:S01]  /*00c0*/  FFMA R2, R2, R7, R2 ;  /* 0x0000000702027223 */ /* 0x000fe20000000002 */
[----:B-1----:R-:W-:-:S03]  /*00d0*/  ULEA UR4, UR5, UR4, 0x18 ;  /* 0x0000000405047291 */ /* 0x002fc6000f8ec0ff */
[C---:B------:R-:W-:Y:S01]  /*00e0*/  FFMA R7, R2.reuse, 1.71200000000000000000e+09, RZ ;  /* 0x4ecc161802077823 */ /* 0x040fe200000000ff */
[----:B------:R-:W-:Y:S02]  /*00f0*/  UMOV UR5, 0x4ecc1618 ;  /* 0x4ecc161800057882 */ /* 0x000fe40000000000 */
[----:B------:R-:W-:Y:S01]  /*0100*/  MOV R9, UR5 ;  /* 0x0000000500097c02 */ /* 0x000fe20008000f00 */
[----:B0-----:R-:W-:Y:S01]  /*0110*/  FFMA R4, R7, -R8, 1.71200000000000000000e+09 ;  /* 0x4ecc161807047423 */ /* 0x001fe20000000808 */
[----:B------:R-:W-:Y:S02]  /*0120*/  LEA R6, R3, UR4, 0x2 ;  /* 0x0000000403067c11 */ /* 0x000fe4000f8e10ff */
[----:B------:R-:W0:Y:S01]  /*0130*/  FCHK P0, R9, R8 ;  /* 0x0000000809007302 */ /* 0x000e220000000000 */
[----:B------:R-:W-:Y:S01]  /*0140*/  FFMA R2, R2, R4, R7 ;  /* 0x0000000402027223 */ /* 0x000fe20000000007 */
[----:B----4-:R-:W-:Y:S01]  /*0150*/  SHF.L.U32 R4, R0, 0xc, RZ ;  /* 0x0000000c00047819 */ /* 0x010fe200000006ff */
[----:B---3--:R1:W-:Y:S01]  /*0160*/  STS [R6], R5 ;  /* 0x0000000506007388 */ /* 0x0083e20000000800 */
[----:B------:R-:W-:Y:S06]  /*0170*/  BAR.SYNC.DEFER_BLOCKING 0x0 ;  /* 0x0000000000007b1d */ /* 0x000fec0000010000 */
[----:B0-----:R-:W-:Y:S05]  /*0180*/  @!P0 BRA `(.L_x_0) ;  /* 0x00000000000c8947 */ /* 0x001fea0003800000 */
[----:B-1----:R-:W-:-:S07]  /*0190*/  MOV R6, 0x1b0 ;  /* 0x000001b000067802 */ /* 0x002fce0000000f00 */
[----:B------:R-:W-:Y:S05]  /*01a0*/  CALL.REL.NOINC `($__internal_1_$__cuda_sm3x_div_rn_noftz_f32_slowpath) ;  /* 0x0000001000487944 */ /* 0x000fea0003c00000 */
[----:B------:R-:W-:-:S07]  /*01b0*/  MOV R2, R5 ;  /* 0x0000000500027202 */ /* 0x000fce0000000f00 */
.L_x_0:
[----:B-1----:R-:W-:-:S04]  /*01c0*/  IADD3 R5, PT, PT, R2, 0x1800000, RZ ;  /* 0x0180000002057810 */ /* 0x002fc80007ffe0ff */
[----:B------:R-:W-:-:S04]  /*01d0*/  LOP3.LUT R5, R5, 0x7f800000, RZ, 0xc0, !PT ;  /* 0x7f80000005057812 */ /* 0x000fc800078ec0ff */
[----:B------:R-:W-:-:S13]  /*01e0*/  ISETP.GT.U32.AND P0, PT, R5, 0x1ffffff, PT ;  /* 0x01ffffff0500780c */ /* 0x000fda0003f04070 */
[----:B------:R-:W-:Y:S05]  /*01f0*/  @P0 BRA `(.L_x_1) ;  /* 0x00000000000c0947 */ /* 0x000fea0003800000 */
[----:B------:R-:W-:-:S07]  /*0200*/  MOV R6, 0x220 ;  /* 0x0000022000067802 */ /* 0x000fce0000000f00 */
[----:B------:R-:W-:Y:S05]  /*0210*/  CALL.REL.NOINC `($__internal_0_$__cuda_sm20_rcp_rn_f32_slowpath) ;  /* 0x0000000c00607944 */ /* 0x000fea0003c00000 */
[----:B------:R-:W-:Y:S05]  /*0220*/  BRA `(.L_x_2) ;  /* 0x0000000000107947 */ /* 0x000fea0003800000 */
.L_x_1:
[----:B------:R-:W0:Y:S02]  /*0230*/  MUFU.RCP R5, R2 ;  /* 0x0000000200057308 */ /* 0x000e240000001000 */
[----:B0-----:R-:W-:-:S04]  /*0240*/  FFMA R6, R5, R2, -1 ;  /* 0xbf80000005067423 */ /* 0x001fc80000000002 */
[----:B------:R-:W-:-:S04]  /*0250*/  FADD.FTZ R6, -R6, -RZ ;  /* 0x800000ff06067221 */ /* 0x000fc80000010100 */
[----:B------:R-:W-:-:S07]  /*0260*/  FFMA R5, R5, R6, R5 ;  /* 0x0000000605057223 */ /* 0x000fce0000000005 */
.L_x_2:
[----:B------:R-:W0:Y:S01]  /*0270*/  S2UR UR7, SR_CgaCtaId ;  /* 0x00000000000779c3 */ /* 0x000e220000008800 */
[----:B------:R-:W-:Y:S01]  /*0280*/  UMOV UR6, 0x400 ;  /* 0x0000040000067882 */ /* 0x000fe20000000000 */
[C---:B------:R-:W-:Y:S01]  /*0290*/  LOP3.LUT R4, R3.reuse, R4, RZ, 0xfc, !PT ;  /* 0x0000000403047212 */ /* 0x040fe200078efcff */
[----:B------:R-:W-:Y:S01]  /*02a0*/  UIADD3 UR5, UPT, UPT, UR6, 0x400, URZ ;  /* 0x0000040006057890 */ /* 0x000fe2000fffe0ff */
[----:B------:R-:W-:Y:S01]  /*02b0*/  LEA R9, R3, 0x400, 0x2 ;  /* 0x0000040003097811 */ /* 0x000fe200078e10ff */
[----:B------:R-:W-:Y:S01]  /*02c0*/  UIADD3 UR6, UPT, UPT, UR6, 0x4800, URZ ;  /* 0x0000480006067890 */ /* 0x000fe2000fffe0ff */
[----:B------:R-:W-:Y:S02]  /*02d0*/  FADD R5, R5, R5 ;  /* 0x0000000505057221 */ /* 0x000fe40000000000 */
[----:B------:R-:W1:Y:S01]  /*02e0*/  LDC R7, c[0x0][0x39c] ;  /* 0x0000e700ff077b82 */ /* 0x000e620000000800 */
[----:B0-----:R-:W-:Y:S02]  /*02f0*/  ULEA UR5, UR7, UR5, 0x18 ;  /* 0x0000000507057291 */ /* 0x001fe4000f8ec0ff */
[----:B------:R-:W-:-:S03]  /*0300*/  ULEA UR6, UR7, UR6, 0x18 ;  /* 0x0000000607067291 */ /* 0x000fc6000f8ec0ff */
[----:B------:R-:W-:Y:S01]  /*0310*/  UMOV UR7, 0x100 ;  /* 0x0000010000077882 */ /* 0x000fe20000000000 */
[----:B------:R-:W-:Y:S02]  /*0320*/  IADD3 R8, PT, PT, R9, UR5, RZ ;  /* 0x0000000509087c10 */ /* 0x000fe4000fffe0ff */
[----:B-1----:R-:W-:Y:S02]  /*0330*/  LEA R6, R7, R4, 0xc ;  /* 0x0000000407067211 */ /* 0x002fe400078e60ff */
[----:B------:R-:W-:Y:S02]  /*0340*/  IADD3 R7, PT, PT, R4, 0x100, RZ ;  /* 0x0000010004077810 */ /* 0x000fe40007ffe0ff */
[----:B------:R-:W-:-:S07]  /*0350*/  IADD3 R9, PT, PT, R9, UR6, RZ ;  /* 0x0000000609097c10 */ /* 0x000fce000fffe0ff */
.L_x_4:
[----:B------:R-:W-:Y:S01]  /*0360*/  IADD3 R11, PT, PT, R7, -0x200, RZ ;  /* 0xfffffe00070b7810 */ /* 0x000fe20007ffe0ff */
[----:B------:R-:W-:-:S03]  /*0370*/  HFMA2 R12, -RZ, RZ, 0, 0 ;  /* 0x00000000ff0c7431 */ /* 0x000fc600000001ff */
[----:B------:R-:W-:-:S13]  /*0380*/  ISETP.GE.AND P0, PT, R11, RZ, PT ;  /* 0x000000ff0b00720c */ /* 0x000fda0003f06270 */
[----:B------:R-:W0:Y:S02]  /*0390*/  @P0 LDC.64 R14, c[0x0][0x380] ;  /* 0x0000e000ff0e0b82 */ /* 0x000e240000000a00 */
[----:B0-----:R-:W-:-:S05]  /*03a0*/  @P0 IMAD.WIDE.U32 R14, R11, 0x4, R14 ;  /* 0x000000040b0e0825 */ /* 0x001fca00078e000e */
[----:B------:R0:W2:Y:S01]  /*03b0*/  @P0 LDG.E R12, desc[UR8][R14.64] ;  /* 0x000000080e0c0981 */ /* 0x0000a2000c1e1900 */
[----:B------:R-:W-:Y:S01]  /*03c0*/  I2FP.F32.S32 R2, R6 ;  /* 0x0000000600027245 */ /* 0x000fe20000201400 */
[----:B------:R-:W-:Y:S01]  /*03d0*/  HFMA2 R11, -RZ, RZ, 1.6015625, 24.28125 ;  /* 0x3e684e12ff0b7431 */ /* 0x000fe200000001ff */
[----:B------:R-:W-:Y:S01]  /*03e0*/  MOV R10, 0x3f17acc9 ;  /* 0x3f17acc9000a7802 */ /* 0x000fe20000000f00 */
[----:B------:R-:W-:Y:S02]  /*03f0*/  UISETP.NE.AND UP0, UPT, UR7, 0x1100, UPT ;  /* 0x000011000700788c */ /* 0x000fe4000bf05270 */
[----:B------:R-:W-:-:S04]  /*0400*/  FMUL R13, R5, -R2 ;  /* 0x80000002050d7220 */ /* 0x000fc80000400000 */
[C---:B------:R-:W-:Y:S01]  /*0410*/  FADD R16, R13.reuse, R13 ;  /* 0x0000000d0d107221 */ /* 0x040fe20000000000 */
[----:B------:R-:W1:Y:S01]  /*0420*/  FRND.TRUNC R18, R13 ;  /* 0x0000000d00127307 */ /* 0x000e62000020d000 */
[----:B------:R-:W-:-:S07]  /*0430*/  FSETP.GT.AND P0, PT, |R13|, 16777216, PT ;  /* 0x4b8000000d00780b */ /* 0x000fce0003f04200 */
[----:B------:R-:W3:Y:S01]  /*0440*/  FRND R2, R16 ;  /* 0x0000001000027307 */ /* 0x000ee20000201000 */
[----:B-1----:R-:W-:-:S07]  /*0450*/  FSETP.NEU.AND P4, PT, R13, R18, PT ;  /* 0x000000120d00720b */ /* 0x002fce0003f8d000 */
[----:B------:R-:W1:Y:S01]  /*0460*/  F2I.NTZ R17, R16 ;  /* 0x0000001000117305 */ /* 0x000e620000203100 */
[----:B---3--:R-:W-:-:S04]  /*0470*/  FFMA R2, R2, -0.5, R13 ;  /* 0xbf00000002027823 */ /* 0x008fc8000000000d */
[----:B------:R-:W-:-:S04]  /*0480*/  FMUL R19, R2, R2 ;  /* 0x0000000202137220 */ /* 0x000fc80000400000 */
[C---:B------:R-:W-:Y:S01]  /*0490*/  FFMA R4, R19.reuse, -R10, 2.550144195556640625 ;  /* 0x4023359013047423 */ /* 0x040fe2000000080a */
[----:B0-----:R-:W-:Y:S01]  /*04a0*/  FFMA R14, R19, R11, -1.334560394287109375 ;  /* 0xbfaad2e0130e7423 */ /* 0x001fe2000000000b */
[----:B------:R-:W-:Y:S01]  /*04b0*/  FFMA R15, R2, R19, RZ ;  /* 0x00000013020f7223 */ /* 0x000fe200000000ff */
[----:B-1----:R-:W-:Y:S01]  /*04c0*/  IADD3 R16, PT, PT, R17, 0x1, RZ ;  /* 0x0000000111107810 */ /* 0x002fe20007ffe0ff */
[C---:B------:R-:W-:Y:S01]  /*04d0*/  FFMA R4, R19.reuse, R4, -5.1677198410034179688 ;  /* 0xc0a55df613047423 */ /* 0x040fe20000000004 */
[----:B------:R-:W-:Y:S01]  /*04e0*/  FFMA R14, R19, R14, 4.0586924552917480469 ;  /* 0x4081e0cf130e7423 */ /* 0x000fe2000000000e */
[----:B------:R-:W-:Y:S02]  /*04f0*/  LOP3.LUT P2, RZ, R17, 0x2, RZ, 0xc0, !PT ;  /* 0x0000000211ff7812 */ /* 0x000fe4000784c0ff */
[----:B------:R-:W-:Y:S01]  /*0500*/  FFMA R15, R4, R15, RZ ;  /* 0x0000000f040f7223 */ /* 0x000fe200000000ff */
[----:B------:R-:W-:Y:S01]  /*0510*/  FFMA R14, R19, R14, -4.9348020553588867188 ;  /* 0xc09de9e6130e7423 */ /* 0x000fe2000000000e */
[----:B------:R-:W-:-:S02]  /*0520*/  LOP3.LUT R4, R17, 0x1, RZ, 0xc0, !PT ;  /* 0x0000000111047812 */ /* 0x000fc400078ec0ff */
[----:B------:R-:W-:Y:S01]  /*0530*/  FFMA R15, R2, 3.1415927410125732422, R15 ;  /* 0x40490fdb020f7823 */ /* 0x000fe2000000000f */
[----:B------:R-:W-:Y:S01]  /*0540*/  FFMA R14, R19, R14, 1 ;  /* 0x3f800000130e7423 */ /* 0x000fe2000000000e */
[----:B------:R-:W-:Y:S02]  /*0550*/  LOP3.LUT P3, RZ, R16, 0x2, RZ, 0xc0, !PT ;  /* 0x0000000210ff7812 */ /* 0x000fe4000786c0ff */
[----:B------:R-:W-:-:S04]  /*0560*/  ISETP.NE.U32.AND P1, PT, R4, 0x1, PT ;  /* 0x000000010400780c */ /* 0x000fc80003f25070 */
[----:B------:R-:W-:Y:S02]  /*0570*/  FSEL R2, R14, R15, !P1 ;  /* 0x0000000f0e027208 */ /* 0x000fe40004800000 */
[----:B------:R-:W-:Y:S02]  /*0580*/  FSEL R15, R15, R14, !P1 ;  /* 0x0000000e0f0f7208 */ /* 0x000fe40004800000 */
[----:B------:R-:W-:Y:S01]  /*0590*/  FSEL R17, R2, -R2, !P2 ;  /* 0x8000000202117208 */ /* 0x000fe20005000000 */
[----:B------:R-:W-:Y:S02]  /*05a0*/  @!P4 FMUL R17, RZ, R13 ;  /* 0x0000000dff11c220 */ /* 0x000fe40000400000 */
[----:B------:R-:W-:Y:S02]  /*05b0*/  @P3 FADD R15, RZ, -R15 ;  /* 0x8000000fff0f3221 */ /* 0x000fe40000000000 */
[----:B------:R-:W-:-:S04]  /*05c0*/  @P0 FADD R15, R17, 1 ;  /* 0x3f800000110f0421 */ /* 0x000fc80000000000 */
[-C--:B--2---:R-:W-:Y:S01]  /*05d0*/  FMUL R15, R15, R12.reuse ;  /* 0x0000000c0f0f7220 */ /* 0x084fe20000400000 */
[----:B------:R-:W-:-:S04]  /*05e0*/  FMUL R12, R17, R12 ;  /* 0x0000000c110c7220 */ /* 0x000fc80000400000 */
[----:B------:R0:W-:Y:S04]  /*05f0*/  STS [R8+-0x400], R15 ;  /* 0xfffc000f08007388 */ /* 0x0001e80000000800 */
[----:B------:R0:W-:Y:S01]  /*0600*/  STS [R9+-0x400], R12 ;  /* 0xfffc000c09007388 */ /* 0x0001e20000000800 */
[----:B------:R-:W-:Y:S05]  /*0610*/  BRA.U !UP0, `(.L_x_3) ;  /* 0x0000000108bc7547 */ /* 0x000fea000b800000 */
[----:B------:R-:W-:Y:S02]  /*0620*/  IADD3 R13, PT, PT, R7, -0x100, RZ ;  /* 0xffffff00070d7810 */ /* 0x000fe40007ffe0ff */
[----:B0-----:R-:W-:Y:S02]  /*0630*/  MOV R12, RZ ;  /* 0x000000ff000c7202 */ /* 0x001fe40000000f00 */
[----:B------:R-:W-:-:S13]  /*0640*/  ISETP.GE.AND P0, PT, R13, RZ, PT ;  /* 0x000000ff0d00720c */ /* 0x000fda0003f06270 */
[----:B------:R-:W0:Y:S02]  /*0650*/  @P0 LDC.64 R14, c[0x0][0x380] ;  /* 0x0000e000ff0e0b82 */ /* 0x000e240000000a00 */
[----:B0-----:R-:W-:-:S05]  /*0660*/  @P0 IMAD.WIDE.U32 R14, R13, 0x4, R14 ;  /* 0x000000040d0e0825 */ /* 0x001fca00078e000e */
[----:B------:R0:W2:Y:S01]  /*0670*/  @P0 LDG.E R12, desc[UR8][R14.64] ;  /* 0x000000080e0c0981 */ /* 0x0000a2000c1e1900 */
[C---:B------:R-:W-:Y:S01]  /*0680*/  IADD3 R2, PT, PT, R6.reuse, 0x100, RZ ;  /* 0x0000010006027810 */ /* 0x040fe20007ffe0ff */
[----:B------:R-:W-:Y:S01]  /*0690*/  UIADD3 UR7, UPT, UPT, UR7, 0x200, URZ ;  /* 0x0000020007077890 */ /* 0x000fe2000fffe0ff */
[----:B------:R-:W-:Y:S02]  /*06a0*/  IADD3 R7, PT, PT, R7, 0x200, RZ ;  /* 0x0000020007077810 */ /* 0x000fe40007ffe0ff */
[----:B------:R-:W-:Y:S02]  /*06b0*/  I2FP.F32.S32 R2, R2 ;  /* 0x0000000200027245 */ /* 0x000fe40000201400 */
[----:B------:R-:W-:-:S03]  /*06c0*/  IADD3 R6, PT, PT, R6, 0x200, RZ ;  /* 0x0000020006067810 */ /* 0x000fc60007ffe0ff */
        /* <DEDUP_REMOVED lines=9> */
[C---:B------:R-:W-:Y:S01]  /*0760*/  FFMA R18, R19.reuse, R11, -1.334560394287109375 ;  /* 0xbfaad2e013127423 */ /* 0x040fe2000000000b */
[----:B------:R-:W-:Y:S01]  /*0770*/  FFMA R4, R19, -R10, 2.550144195556640625 ;  /* 0x4023359013047423 */ /* 0x000fe2000000080a */
[----:B------:R-:W-:Y:S01]  /*0780*/  FFMA R11, R2, R19, RZ ;  /* 0x00000013020b7223 */ /* 0x000fe200000000ff */
[----:B-1----:R-:W-:Y:S01]  /*0790*/  IADD3 R10, PT, PT, R17, 0x1, RZ ;  /* 0x00000001110a7810 */ /* 0x002fe20007ffe0ff */
[C---:B------:R-:W-:Y:S01]  /*07a0*/  FFMA R18, R19.reuse, R18, 4.0586924552917480469 ;  /* 0x4081e0cf13127423 */ /* 0x040fe20000000012 */
[----:B------:R-:W-:Y:S01]  /*07b0*/  FFMA R4, R19, R4, -5.1677198410034179688 ;  /* 0xc0a55df613047423 */ /* 0x000fe20000000004 */
[----:B------:R-:W-:Y:S02]  /*07c0*/  LOP3.LUT P2, RZ, R17, 0x2, RZ, 0xc0, !PT ;  /* 0x0000000211ff7812 */ /* 0x000fe4000784c0ff */
[----:B------:R-:W-:Y:S01]  /*07d0*/  FFMA R18, R19, R18, -4.9348020553588867188 ;  /* 0xc09de9e613127423 */ /* 0x000fe20000000012 */
[----:B------:R-:W-:Y:S01]  /*07e0*/  FFMA R11, R4, R11, RZ ;  /* 0x0000000b040b7223 */ /* 0x000fe200000000ff */
[----:B------:R-:W-:-:S02]  /*07f0*/  LOP3.LUT R4, R17, 0x1, RZ, 0xc0, !PT ;  /* 0x0000000111047812 */ /* 0x000fc400078ec0ff */
[----:B------:R-:W-:Y:S01]  /*0800*/  FFMA R18, R19, R18, 1 ;  /* 0x3f80000013127423 */ /* 0x000fe20000000012 */
[----:B------:R-:W-:Y:S01]  /*0810*/  FFMA R11, R2, 3.1415927410125732422, R11 ;  /* 0x40490fdb020b7823 */ /* 0x000fe2000000000b */
[----:B------:R-:W-:Y:S02]  /*0820*/  LOP3.LUT P3, RZ, R10, 0x2, RZ, 0xc0, !PT ;  /* 0x000000020aff7812 */ /* 0x000fe4000786c0ff */
[----:B------:R-:W-:-:S04]  /*0830*/  ISETP.NE.U32.AND P1, PT, R4, 0x1, PT ;  /* 0x000000010400780c */ /* 0x000fc80003f25070 */
[----:B------:R-:W-:Y:S02]  /*0840*/  FSEL R2, R18, R11, !P1 ;  /* 0x0000000b12027208 */ /* 0x000fe40004800000 */
[----:B------:R-:W-:Y:S02]  /*0850*/  FSEL R11, R11, R18, !P1 ;  /* 0x000000120b0b7208 */ /* 0x000fe40004800000 */
[----:B0-----:R-:W-:Y:S01]  /*0860*/  FSEL R15, R2, -R2, !P2 ;  /* 0x80000002020f7208 */ /* 0x001fe20005000000 */
[----:B------:R-:W-:Y:S02]  /*0870*/  @!P4 FMUL R15, RZ, R13 ;  /* 0x0000000dff0fc220 */ /* 0x000fe40000400000 */
[----:B------:R-:W-:Y:S02]  /*0880*/  @P3 FADD R11, RZ, -R11 ;  /* 0x8000000bff0b3221 */ /* 0x000fe40000000000 */
[----:B------:R-:W-:-:S04]  /*0890*/  @P0 FADD R11, R15, 1 ;  /* 0x3f8000000f0b0421 */ /* 0x000fc80000000000 */
[-C--:B--2---:R-:W-:Y:S01]  /*08a0*/  FMUL R11, R11, R12.reuse ;  /* 0x0000000c0b0b7220 */ /* 0x084fe20000400000 */
[----:B------:R-:W-:-:S04]  /*08b0*/  FMUL R12, R15, R12 ;  /* 0x0000000c0f0c7220 */ /* 0x000fc80000400000 */
[----:B------:R0:W-:Y:S04]  /*08c0*/  STS [R8], R11 ;  /* 0x0000000b08007388 */ /* 0x0001e80000000800 */
[----:B------:R1:W-:Y:S01]  /*08d0*/  STS [R9], R12 ;  /* 0x0000000c09007388 */ /* 0x0003e20000000800 */
[----:B0-----:R-:W-:Y:S02]  /*08e0*/  IADD3 R8, PT, PT, R8, 0x800, RZ ;  /* 0x0000080008087810 */ /* 0x001fe40007ffe0ff */
[----:B-1----:R-:W-:Y:S01]  /*08f0*/  IADD3 R9, PT, PT, R9, 0x800, RZ ;  /* 0x0000080009097810 */ /* 0x002fe20007ffe0ff */
[----:B------:R-:W-:Y:S06]  /*0900*/  BRA `(.L_x_4) ;  /* 0xfffffff800947947 */ /* 0x000fec000383ffff */
.L_x_3:
[----:B------:R-:W-:Y:S01]  /*0910*/  BAR.SYNC.DEFER_BLOCKING 0x0 ;  /* 0x0000000000007b1d */ /* 0x000fe20000010000 */
[C---:B------:R-:W-:Y:S02]  /*0920*/  LEA R2, R3.reuse, UR6, 0x6 ;  /* 0x0000000603027c11 */ /* 0x040fe4000f8e30ff */
[----:B------:R-:W-:Y:S02]  /*0930*/  CS2R R4, SRZ ;  /* 0x0000000000047805 */ /* 0x000fe4000001ff00 */
[----:B------:R-:W-:Y:S01]  /*0940*/  LEA R28, R3, UR5, 0x6 ;  /* 0x00000005031c7c11 */ /* 0x000fe2000f8e30ff */
[----:B------:R-:W-:Y:S01]  /*0950*/  UIADD3 UR4, UPT, UPT, UR4, 0x10, URZ ;  /* 0x0000001004047890 */ /* 0x000fe2000fffe0ff */
[----:B------:R-:W-:-:S11]  /*0960*/  UMOV UR5, 0x3e0 ;  /* 0x000003e000057882 */ /* 0x000fd60000000000 */
.L_x_5:
[----:B------:R-:W-:Y:S04]  /*0970*/  LDS.128 R16, [UR4+-0x10] ;  /* 0xfffff004ff107984 */ /* 0x000fe80008000c00 */
[----:B------:R-:W1:Y:S04]  /*0980*/  LDS.128 R20, [R28+UR5+0x10] ;  /* 0x000010051c147984 */ /* 0x000e680008000c00 */
[----:B------:R-:W2:Y:S04]  /*0990*/  LDS.128 R24, [R2+UR5+0x10] ;  /* 0x0000100502187984 */ /* 0x000ea80008000c00 */
[----:B0-----:R-:W-:Y:S04]  /*09a0*/  LDS.128 R8, [UR4] ;  /* 0x00000004ff087984 */ /* 0x001fe80008000c00 */
[----:B------:R-:W0:Y:S01]  /*09b0*/  LDS.128 R12, [R28+UR5] ;  /* 0x000000051c0c7984 */ /* 0x000e220008000c00 */
[----:B-1----:R-:W-:-:S04]  /*09c0*/  FFMA R6, R16, R23, R5 ;  /* 0x0000001710067223 */ /* 0x002fc80000000005 */
[C---:B------:R-:W-:Y:S01]  /*09d0*/  FFMA R23, R17.reuse, R22, R6 ;  /* 0x0000001611177223 */ /* 0x040fe20000000006 */
[----:B--2---:R-:W-:Y:S02]  /*09e0*/  FFMA R27, R16, R27, R4 ;  /* 0x0000001b101b7223 */ /* 0x004fe40000000004 */
[----:B------:R-:W1:Y:S01]  /*09f0*/  LDS.128 R4, [R2+UR5] ;  /* 0x0000000502047984 */ /* 0x000e620008000c00 */
[----:B------:R-:W-:Y:S01]  /*0a00*/  FFMA R16, R18, R21, R23 ;  /* 0x0000001512107223 */ /* 0x000fe20000000017 */
[----:B------:R-:W-:-:S03]  /*0a10*/  FFMA R26, R17, R26, R27 ;  /* 0x0000001a111a7223 */ /* 0x000fc6000000001b */
[C---:B------:R-:W-:Y:S01]  /*0a20*/  FFMA R17, R19.reuse, R20, R16 ;  /* 0x0000001413117223 */ /* 0x040fe20000000010 */
[----:B------:R-:W-:Y:S01]  /*0a30*/  FFMA R25, R18, R25, R26 ;  /* 0x0000001912197223 */ /* 0x000fe2000000001a */
[----:B------:R-:W-:Y:S03]  /*0a40*/  LDS.128 R20, [R28+UR5+-0x10] ;  /* 0xfffff0051c147984 */ /* 0x000fe60008000c00 */
[----:B------:R-:W-:Y:S01]  /*0a50*/  FFMA R25, R19, R24, R25 ;  /* 0x0000001813197223 */ /* 0x000fe20000000019 */
[C---:B0-----:R-:W-:Y:S02]  /*0a60*/  FFMA R24, R8.reuse, R15, R17 ;  /* 0x0000000f08187223 */ /* 0x041fe40000000011 */
[----:B------:R-:W0:Y:S02]  /*0a70*/  LDS.128 R16, [UR4+0x10] ;  /* 0x00001004ff107984 */ /* 0x000e240008000c00 */
[----:B------:R-:W-:Y:S01]  /*0a80*/  FFMA R15, R9, R14, R24 ;  /* 0x0000000e090f7223 */ /* 0x000fe20000000018 */
[----:B-1----:R-:W-:-:S03]  /*0a90*/  FFMA R7, R8, R7, R25 ;  /* 0x0000000708077223 */ /* 0x002fc60000000019 */
[C---:B------:R-:W-:Y:S01]  /*0aa0*/  FFMA R8, R10.reuse, R13, R15 ;  /* 0x0000000d0a087223 */ /* 0x040fe2000000000f */
[----:B------:R-:W1:Y:S01]  /*0ab0*/  LDS.128 R24, [R2+UR5+-0x10] ;  /* 0xfffff00502187984 */ /* 0x000e620008000c00 */
[----:B------:R-:W-:Y:S02]  /*0ac0*/  FFMA R6, R9, R6, R7 ;  /* 0x0000000609067223 */ /* 0x000fe40000000007 */
[----:B------:R-:W-:Y:S02]  /*0ad0*/  FFMA R7, R11, R12, R8 ;  /* 0x0000000c0b077223 */ /* 0x000fe40000000008 */
[----:B------:R-:W-:Y:S01]  /*0ae0*/  LDS.128 R12, [R28+UR5+-0x20] ;  /* 0xffffe0051c0c7984 */ /* 0x000fe20008000c00 */
[----:B------:R-:W-:-:S04]  /*0af0*/  FFMA R5, R10, R5, R6 ;  /* 0x000000050a057223 */ /* 0x000fc80000000006 */
[----:B------:R-:W-:Y:S01]  /*0b00*/  FFMA R5, R11, R4, R5 ;  /* 0x000000040b057223 */ /* 0x000fe20000000005 */
[C---:B0-----:R-:W-:Y:S01]  /*0b10*/  FFMA R4, R16.reuse, R23, R7 ;  /* 0x0000001710047223 */ /* 0x041fe20000000007 */
[----:B------:R-:W0:Y:S03]  /*0b20*/  LDS.128 R8, [UR4+0x20] ;  /* 0x00002004ff087984 */ /* 0x000e260008000c00 */
        /* <DEDUP_REMOVED lines=17> */
[----:B------:R-:W-:Y:S01]  /*0c40*/  LDS.128 R12, [UR4+0x40] ;  /* 0x00004004ff0c7984 */ /* 0x000fe20008000c00 */
[----:B------:R-:W-:-:S04]  /*0c50*/  FFMA R5, R10, R5, R6 ;  /* 0x000000050a057223 */ /* 0x000fc80000000006 */
[----:B------:R-:W-:Y:S01]  /*0c60*/  FFMA R11, R11, R4, R5 ;  /* 0x000000040b0b7223 */ /* 0x000fe20000000005 */
[----:B0-----:R-:W-:Y:S02]  /*0c70*/  FFMA R8, R24, R23, R7 ;  /* 0x0000001718087223 */ /* 0x001fe40000000007 */
[----:B------:R-:W0:Y:S02]  /*0c80*/  LDS.128 R4, [R28+UR5+-0x40] ;  /* 0xffffc0051c047984 */ /* 0x000e240008000c00 */
[----:B------:R-:W-:-:S04]  /*0c90*/  FFMA R23, R25, R22, R8 ;  /* 0x0000001619177223 */ /* 0x000fc80000000008 */
[----:B------:R-:W-:Y:S01]  /*0ca0*/  FFMA R22, R26, R21, R23 ;  /* 0x000000151a167223 */ /* 0x000fe20000000017 */
[----:B-1----:R-:W-:Y:S02]  /*0cb0*/  FFMA R19, R24, R19, R11 ;  /* 0x0000001318137223 */ /* 0x002fe4000000000b */
[----:B------:R-:W1:Y:S02]  /*0cc0*/  LDS.128 R8, [R2+UR5+-0x40] ;  /* 0xffffc00502087984 */ /* 0x000e640008000c00 */
[----:B------:R-:W-:Y:S01]  /*0cd0*/  FFMA R18, R25, R18, R19 ;  /* 0x0000001219127223 */ /* 0x000fe20000000013 */
[----:B------:R-:W-:-:S03]  /*0ce0*/  FFMA R19, R27, R20, R22 ;  /* 0x000000141b137223 */ /* 0x000fc60000000016 */
[----:B------:R-:W-:-:S04]  /*0cf0*/  FFMA R17, R26, R17, R18 ;  /* 0x000000111a117223 */ /* 0x000fc80000000012 */
[----:B------:R-:W-:Y:S01]  /*0d00*/  FFMA R21, R27, R16, R17 ;  /* 0x000000101b157223 */ /* 0x000fe20000000011 */
[----:B0-----:R-:W-:Y:S01]  /*0d10*/  FFMA R20, R12, R7, R19 ;  /* 0x000000070c147223 */ /* 0x001fe20000000013 */
[----:B------:R-:W-:Y:S03]  /*0d20*/  LDS.128 R24, [R28+UR5+-0x50] ;  /* 0xffffb0051c187984 */ /* 0x000fe60008000c00 */
[----:B------:R-:W-:Y:S01]  /*0d30*/  FFMA R7, R13, R6, R20 ;  /* 0x000000060d077223 */ /* 0x000fe20000000014 */
[----:B------:R-:W0:Y:S03]  /*0d40*/  LDS.128 R16, [UR4+0x50] ;  /* 0x00005004ff107984 */ /* 0x000e260008000c00 */
[----:B------:R-:W-:-:S04]  /*0d50*/  FFMA R6, R14, R5, R7 ;  /* 0x000000050e067223 */ /* 0x000fc80000000007 */
[----:B------:R-:W-:Y:S01]  /*0d60*/  FFMA R5, R15, R4, R6 ;  /* 0x000000040f057223 */ /* 0x000fe20000000006 */
[----:B-1----:R-:W-:Y:S02]  /*0d70*/  FFMA R12, R12, R11, R21 ;  /* 0x0000000b0c0c7223 */ /* 0x002fe40000000015 */
[----:B------:R-:W1:Y:S02]  /*0d80*/  LDS.128 R20, [R2+UR5+-0x50] ;  /* 0xffffb00502147984 */ /* 0x000e640008000c00 */
[----:B------:R-:W-:-:S04]  /*0d90*/  FFMA R10, R13, R10, R12 ;  /* 0x0000000a0d0a7223 */ /* 0x000fc8000000000c */
[----:B------:R-:W-:-:S04]  /*0da0*/  FFMA R9, R14, R9, R10 ;  /* 0x000000090e097223 */ /* 0x000fc8000000000a */
[----:B------:R-:W-:Y:S02]  /*0db0*/  FFMA R15, R15, R8, R9 ;  /* 0x000000080f0f7223 */ /* 0x000fe40000000009 */
[----:B------:R-:W-:Y:S01]  /*0dc0*/  LDS.128 R8, [R28+UR5+-0x60] ;  /* 0xffffa0051c087984 */ /* 0x000fe20008000c00 */
[----:B0-----:R-:W-:-:S04]  /*0dd0*/  FFMA R4, R16, R27, R5 ;  /* 0x0000001b10047223 */ /* 0x001fc80000000005 */
[C---:B------:R-:W-:Y:S02]  /*0de0*/  FFMA R27, R17.reuse, R26, R4 ;  /* 0x0000001a111b7223 */ /* 0x040fe40000000004 */
[----:B------:R-:W0:Y:S01]  /*0df0*/  LDS.128 R4, [UR4+0x60] ;  /* 0x00006004ff047984 */ /* 0x000e220008000c00 */
[----:B------:R-:W-:Y:S01]  /*0e00*/  UIADD3 UR4, UPT, UPT, UR4, 0x80, URZ ;  /* 0x0000008004047890 */ /* 0x000fe2000fffe0ff */
[----:B-1----:R-:W-:Y:S02]  /*0e10*/  FFMA R16, R16, R23, R15 ;  /* 0x0000001710107223 */ /* 0x002fe4000000000f */
[----:B------:R-:W1:Y:S01]  /*0e20*/  LDS.128 R12, [R2+UR5+-0x60] ;  /* 0xffffa005020c7984 */ /* 0x000e620008000c00 */
[----:B------:R-:W-:Y:S01]  /*0e30*/  UIADD3 UR5, UPT, UPT, UR5, -0x80, URZ ;  /* 0xffffff8005057890 */ /* 0x000fe2000fffe0ff */
[----:B------:R-:W-:Y:S01]  /*0e40*/  FFMA R16, R17, R22, R16 ;  /* 0x0000001611107223 */ /* 0x000fe20000000010 */
[C---:B------:R-:W-:Y:S02]  /*0e50*/  FFMA R22, R18.reuse, R25, R27 ;  /* 0x0000001912167223 */ /* 0x040fe4000000001b */
[----:B------:R-:W-:Y:S01]  /*0e60*/  UISETP.NE.AND UP0, UPT, UR5, -0x20, UPT ;  /* 0xffffffe00500788c */ /* 0x000fe2000bf05270 */
[----:B------:R-:W-:Y:S01]  /*0e70*/  FFMA R21, R18, R21, R16 ;  /* 0x0000001512157223 */ /* 0x000fe20000000010 */
[----:B------:R-:W-:-:S03]  /*0e80*/  FFMA R17, R19, R24, R22 ;  /* 0x0000001813117223 */ /* 0x000fc60000000016 */
[----:B------:R-:W-:Y:S01]  /*0e90*/  FFMA R20, R19, R20, R21 ;  /* 0x0000001413147223 */ /* 0x000fe20000000015 */
[----:B0-----:R-:W-:-:S04]  /*0ea0*/  FFMA R16, R4, R11, R17 ;  /* 0x0000000b04107223 */ /* 0x001fc80000000011 */
[----:B------:R-:W-:Y:S01]  /*0eb0*/  FFMA R11, R5, R10, R16 ;  /* 0x0000000a050b7223 */ /* 0x000fe20000000010 */
[----:B-1----:R-:W-:-:S03]  /*0ec0*/  FFMA R15, R4, R15, R20 ;  /* 0x0000000f040f7223 */ /* 0x002fc60000000014 */
[----:B------:R-:W-:Y:S01]  /*0ed0*/  FFMA R4, R6, R9, R11 ;  /* 0x0000000906047223 */ /* 0x000fe2000000000b */
[----:B------:R-:W-:-:S03]  /*0ee0*/  FFMA R14, R5, R14, R15 ;  /* 0x0000000e050e7223 */ /* 0x000fc6000000000f */
[----:B------:R-:W-:Y:S01]  /*0ef0*/  FFMA R5, R7, R8, R4 ;  /* 0x0000000807057223 */ /* 0x000fe20000000004 */
[----:B------:R-:W-:-:S04]  /*0f00*/  FFMA R13, R6, R13, R14 ;  /* 0x0000000d060d7223 */ /* 0x000fc8000000000e */
[----:B------:R-:W-:Y:S01]  /*0f10*/  FFMA R4, R7, R12, R13 ;  /* 0x0000000c07047223 */ /* 0x000fe2000000000d */
[----:B------:R-:W-:Y:S06]  /*0f20*/  BRA.U UP0, `(.L_x_5) ;  /* 0xfffffff900907547 */ /* 0x000fec000b83ffff */
[----:B------:R-:W0:Y:S01]  /*0f30*/  LDC.64 R6, c[0x0][0x390] ;  /* 0x0000e400ff067b82 */ /* 0x000e220000000a00 */
[----:B------:R-:W-:-:S05]  /*0f40*/  LEA R3, R0, R3, 0x8 ;  /* 0x0000000300037211 */ /* 0x000fca00078e40ff */
[----:B------:R-:W-:-:S04]  /*0f50*/  IMAD.SHL.U32 R3, R3, 0x2, RZ ;  /* 0x0000000203037824 */ /* 0x000fc800078e00ff */
[----:B0-----:R-:W-:-:S05]  /*0f60*/  IMAD.WIDE R2, R3, 0x4, R6 ;  /* 0x0000000403027825 */ /* 0x001fca00078e0206 */
[----:B------:R-:W-:Y:S04]  /*0f70*/  STG.E desc[UR8][R2.64], R5 ;  /* 0x0000000502007986 */ /* 0x000fe8000c101908 */
[----:B------:R-:W-:Y:S01]  /*0f80*/  STG.E desc[UR8][R2.64+0x4], R4 ;  /* 0x0000040402007986 */ /* 0x000fe2000c101908 */
[----:B------:R-:W-:Y:S05]  /*0f90*/  EXIT ;  /* 0x000000000000794d */ /* 0x000fea0003800000 */
        .weak           $__internal_0_$__cuda_sm20_rcp_rn_f32_slowpath
        .type           $__internal_0_$__cuda_sm20_rcp_rn_f32_slowpath,@function
        .size           $__internal_0_$__cuda_sm20_rcp_rn_f32_slowpath,($__internal_1_$__cuda_sm3x_div_rn_noftz_f32_slowpath - $__internal_0_$__cuda_sm20_rcp_rn_f32_slowpath)
$__internal_0_$__cuda_sm20_rcp_rn_f32_slowpath:
[----:B------:R-:W-:-:S04]  /*0fa0*/  SHF.L.U32 R5, R2, 0x1, RZ ;  /* 0x0000000102057819 */ /* 0x000fc800000006ff */
[----:B------:R-:W-:-:S04]  /*0fb0*/  SHF.R.U32.HI R11, RZ, 0x18, R5 ;  /* 0x00000018ff0b7819 */ /* 0x000fc80000011605 */
[----:B------:R-:W-:-:S13]  /*0fc0*/  ISETP.NE.U32.AND P0, PT, R11, RZ, PT ;  /* 0x000000ff0b00720c */ /* 0x000fda0003f05070 */
[----:B------:R-:W-:Y:S05]  /*0fd0*/  @P0 BRA `(.L_x_6) ;  /* 0x00000000002c0947 */ /* 0x000fea0003800000 */
[----:B------:R-:W-:-:S04]  /*0fe0*/  SHF.L.U32 R5, R2, 0x1, RZ ;  /* 0x0000000102057819 */ /* 0x000fc800000006ff */
[----:B------:R-:W-:-:S13]  /*0ff0*/  ISETP.NE.AND P0, PT, R5, RZ, PT ;  /* 0x000000ff0500720c */ /* 0x000fda0003f05270 */
[----:B------:R2:W3:Y:S01]  /*1000*/  @!P0 MUFU.RCP R5, R2 ;  /* 0x0000000200058308 */ /* 0x0004e20000001000 */
[----:B------:R-:W-:Y:S05]  /*1010*/  @!P0 BRA `(.L_x_7) ;  /* 0x0000000000a48947 */ /* 0x000fea0003800000 */
[----:B------:R-:W-:-:S04]  /*1020*/  FFMA R7, R2, 1.84467440737095516160e+19, RZ ;  /* 0x5f80000002077823 */ /* 0x000fc800000000ff */
[----:B--2---:R-:W3:Y:S02]  /*1030*/  MUFU.RCP R2, R7 ;  /* 0x0000000700027308 */ /* 0x004ee40000001000 */
[----:B---3--:R-:W-:-:S04]  /*1040*/  FFMA R5, R7, R2, -1 ;  /* 0xbf80000007057423 */ /* 0x008fc80000000002 */
[----:B------:R-:W-:-:S04]  /*1050*/  FADD.FTZ R5, -R5, -RZ ;  /* 0x800000ff05057221 */ /* 0x000fc80000010100 */
[----:B------:R-:W-:-:S04]  /*1060*/  FFMA R2, R2, R5, R2 ;  /* 0x0000000502027223 */ /* 0x000fc80000000002 */
[----:B------:R-:W-:Y:S01]  /*1070*/  FFMA R5, R2, 1.84467440737095516160e+19, RZ ;  /* 0x5f80000002057823 */ /* 0x000fe200000000ff */
[----:B------:R-:W-:Y:S06]  /*1080*/  BRA `(.L_x_7) ;  /* 0x0000000000887947 */ /* 0x000fec0003800000 */
.L_x_6:
[----:B------:R-:W-:-:S04]  /*1090*/  IADD3 R13, PT, PT, R11, -0xfd, RZ ;  /* 0xffffff030b0d7810 */ /* 0x000fc80007ffe0ff */
[----:B------:R-:W-:-:S13]  /*10a0*/  ISETP.GT.U32.AND P0, PT, R13, 0x1, PT ;  /* 0x000000010d00780c */ /* 0x000fda0003f04070 */
[----:B------:R-:W-:Y:S05]  /*10b0*/  @P0 BRA `(.L_x_8) ;  /* 0x0000000000780947 */ /* 0x000fea0003800000 */
[----:B------:R-:W-:Y:S02]  /*10c0*/  LOP3.LUT R5, R2, 0x7fffff, RZ, 0xc0, !PT ;  /* 0x007fffff02057812 */ /* 0x000fe400078ec0ff */
[----:B------:R-:W-:Y:S02]  /*10d0*/  MOV R10, 0x3 ;  /* 0x00000003000a7802 */ /* 0x000fe40000000f00 */
[----:B------:R-:W-:Y:S02]  /*10e0*/  LOP3.LUT R5, R5, 0x3f800000, RZ, 0xfc, !PT ;  /* 0x3f80000005057812 */ /* 0x000fe400078efcff */
[----:B------:R-:W-:Y:S02]  /*10f0*/  SHF.L.U32 R10, R10, R13, RZ ;  /* 0x0000000d0a0a7219 */ /* 0x000fe400000006ff */
[----:B------:R-:W0:Y:S02]  /*1100*/  MUFU.RCP R8, R5 ;  /* 0x0000000500087308 */ /* 0x000e240000001000 */
[----:B0-----:R-:W-:-:S04]  /*1110*/  FFMA R7, R5, R8, -1 ;  /* 0xbf80000005077423 */ /* 0x001fc80000000008 */
[----:B------:R-:W-:-:S04]  /*1120*/  FADD.FTZ R7, -R7, -RZ ;  /* 0x800000ff07077221 */ /* 0x000fc80000010100 */
[CCC-:B------:R-:W-:Y:S01]  /*1130*/  FFMA.RM R9, R8.reuse, R7.reuse, R8.reuse ;  /* 0x0000000708097223 */ /* 0x1c0fe20000004008 */
[----:B------:R-:W-:-:S04]  /*1140*/  FFMA.RP R8, R8, R7, R8 ;  /* 0x0000000708087223 */ /* 0x000fc80000008008 */
[C---:B------:R-:W-:Y:S02]  /*1150*/  LOP3.LUT R7, R9.reuse, 0x7fffff, RZ, 0xc0, !PT ;  /* 0x007fffff09077812 */ /* 0x040fe400078ec0ff */
[----:B------:R-:W-:Y:S02]  /*1160*/  FSETP.NEU.FTZ.AND P0, PT, R9, R8, PT ;  /* 0x000000080900720b */ /* 0x000fe40003f1d000 */
[----:B------:R-:W-:Y:S02]  /*1170*/  LOP3.LUT R7, R7, 0x800000, RZ, 0xfc, !PT ;  /* 0x0080000007077812 */ /* 0x000fe400078efcff */
[----:B------:R-:W-:Y:S02]  /*1180*/  SEL R8, RZ, 0xffffffff, !P0 ;  /* 0xffffffffff087807 */ /* 0x000fe40004000000 */
[----:B------:R-:W-:Y:S02]  /*1190*/  LOP3.LUT R10, R10, R7, RZ, 0xc0, !PT ;  /* 0x000000070a0a7212 */ /* 0x000fe400078ec0ff */
[----:B------:R-:W-:-:S02]  /*11a0*/  IADD3 R8, PT, PT, -R8, RZ, RZ ;  /* 0x000000ff08087210 */ /* 0x000fc40007ffe1ff */
[-C--:B------:R-:W-:Y:S02]  /*11b0*/  SHF.R.U32.HI R10, RZ, R13.reuse, R10 ;  /* 0x0000000dff0a7219 */ /* 0x080fe4000001160a */
[----:B------:R-:W-:Y:S02]  /*11c0*/  LOP3.LUT P1, RZ, R8, R13, R7, 0xf8, !PT ;  /* 0x0000000d08ff7212 */ /* 0x000fe4000782f807 */
[C---:B------:R-:W-:Y:S02]  /*11d0*/  LOP3.LUT P0, RZ, R10.reuse, 0x1, RZ, 0xc0, !PT ;  /* 0x000000010aff7812 */ /* 0x040fe4000780c0ff */
[----:B------:R-:W-:Y:S02]  /*11e0*/  LOP3.LUT P2, RZ, R10, 0x2, RZ, 0xc0, !PT ;  /* 0x000000020aff7812 */ /* 0x000fe4000784c0ff */
[----:B------:R-:W-:Y:S02]  /*11f0*/  IADD3 R8, PT, PT, R11, -0xfc, RZ ;  /* 0xffffff040b087810 */ /* 0x000fe40007ffe0ff */
[----:B------:R-:W-:-:S02]  /*1200*/  PLOP3.LUT P0, PT, P0, P1, P2, 0xe0, 0x0 ;  /* 0x000000000000781c */ /* 0x000fc40000703c20 */
[----:B------:R-:W-:Y:S02]  /*1210*/  LOP3.LUT P1, RZ, R2, 0x7fffff, RZ, 0xc0, !PT ;  /* 0x007fffff02ff7812 */ /* 0x000fe4000782c0ff */
[----:B------:R-:W-:-:S04]  /*1220*/  SEL R5, RZ, 0x1, !P0 ;  /* 0x00000001ff057807 */ /* 0x000fc80004000000 */
[----:B------:R-:W-:-:S04]  /*1230*/  IADD3 R5, PT, PT, -R5, RZ, RZ ;  /* 0x000000ff05057210 */ /* 0x000fc80007ffe1ff */
[----:B------:R-:W-:Y:S02]  /*1240*/  ISETP.GE.AND P0, PT, R5, RZ, PT ;  /* 0x000000ff0500720c */ /* 0x000fe40003f06270 */
[----:B------:R-:W-:-:S11]  /*1250*/  SHF.R.U32.HI R5, RZ, R8, R7 ;  /* 0x00000008ff057219 */ /* 0x000fd60000011607 */
[----:B------:R-:W-:-:S04]  /*1260*/  @!P0 IADD3 R5, PT, PT, R5, 0x1, RZ ;  /* 0x0000000105058810 */ /* 0x000fc80007ffe0ff */
[----:B------:R-:W-:-:S04]  /*1270*/  @!P1 SHF.L.U32 R5, R5, 0x1, RZ ;  /* 0x0000000105059819 */ /* 0x000fc800000006ff */
[----:B------:R-:W-:Y:S01]  /*1280*/  LOP3.LUT R5, R5, 0x80000000, R2, 0xf8, !PT ;  /* 0x8000000005057812 */ /* 0x000fe200078ef802 */
[----:B------:R-:W-:Y:S06]  /*1290*/  BRA `(.L_x_7) ;  /* 0x0000000000047947 */ /* 0x000fec0003800000 */
.L_x_8:
[----:B------:R0:W1:Y:S02]  /*12a0*/  MUFU.RCP R5, R2 ;  /* 0x0000000200057308 */ /* 0x0000640000001000 */
.L_x_7:
[----:B------:R-:W-:-:S04]  /*12b0*/  HFMA2 R7, -RZ, RZ, 0, 0 ;  /* 0x00000000ff077431 */ /* 0x000fc800000001ff */
[----:B0123--:R-:W-:Y:S05]  /*12c0*/  RET.REL.NODEC R6 `(_Z10kernel_ddcPfS_S_fiS_S_) ;  /* 0xffffffec064c7950 */ /* 0x00ffea0003c3ffff */
        .weak           $__internal_1_$__cuda_sm3x_div_rn_noftz_f32_slowpath
        .type           $__internal_1_$__cuda_sm3x_div_rn_noftz_f32_slowpath,@function
        .size           $__internal_1_$__cuda_sm3x_div_rn_noftz_f32_slowpath,(.L_x_19 - $__internal_1_$__cuda_sm3x_div_rn_noftz_f32_slowpath)
$__internal_1_$__cuda_sm3x_div_rn_noftz_f32_slowpath:
[----:B------:R-:W0:Y:S08]  /*12d0*/  LDC R2, c[0x0][0x398] ;  /* 0x0000e600ff027b82 */ /* 0x000e300000000800 */
[----:B------:R-:W1:Y:S01]  /*12e0*/  LDC R8, c[0x0][0x398] ;  /* 0x0000e600ff087b82 */ /* 0x000e620000000800 */
[----:B0-----:R-:W-:-:S04]  /*12f0*/  SHF.R.U32.HI R5, RZ, 0x17, R2 ;  /* 0x00000017ff057819 */ /* 0x001fc80000011602 */
[----:B------:R-:W-:-:S04]  /*1300*/  LOP3.LUT R7, R5, 0xff, RZ, 0xc0, !PT ;  /* 0x000000ff05077812 */ /* 0x000fc800078ec0ff */
[----:B------:R-:W-:-:S04]  /*1310*/  IADD3 R9, PT, PT, R7, -0x1, RZ ;  /* 0xffffffff07097810 */ /* 0x000fc80007ffe0ff */
[----:B------:R-:W-:-:S13]  /*1320*/  ISETP.GT.U32.AND P0, PT, R9, 0xfd, PT ;  /* 0x000000fd0900780c */ /* 0x000fda0003f04070 */
[----:B------:R-:W-:Y:S01]  /*1330*/  @!P0 IMAD.MOV.U32 R10, RZ, RZ, RZ ;  /* 0x000000ffff0a8224 */ /* 0x000fe200078e00ff */
[----:B-1----:R-:W-:Y:S06]  /*1340*/  @!P0 BRA `(.L_x_9) ;  /* 0x00000000003c8947 */ /* 0x002fec0003800000 */
[----:B------:R-:W-:-:S13]  /*1350*/  FSETP.GTU.FTZ.AND P0, PT, |R2|, +INF , PT ;  /* 0x7f8000000200780b */ /* 0x000fda0003f1c200 */
[----:B------:R-:W-:Y:S05]  /*1360*/  @P0 BRA `(.L_x_10) ;  /* 0x0000000400280947 */ /* 0x000fea0003800000 */
[----:B------:R-:W-:-:S05]  /*1370*/  HFMA2 R5, -RZ, RZ, 27.1875, 0.00148773193359375 ;  /* 0x4ecc1618ff057431 */ /* 0x000fca00000001ff */
[----:B------:R-:W-:-:S13]  /*1380*/  LOP3.LUT P0, RZ, R8, 0x7fffffff, R5, 0xc8, !PT ;  /* 0x7fffffff08ff7812 */ /* 0x000fda000780c805 */
[----:B------:R-:W-:Y:S05]  /*1390*/  @!P0 BRA `(.L_x_11) ;  /* 0x0000000400148947 */ /* 0x000fea0003800000 */
[----:B------:R-:W-:Y:S02]  /*13a0*/  FSETP.NEU.FTZ.AND P0, PT, |R2|, +INF , PT ;  /* 0x7f8000000200780b */ /* 0x000fe40003f1d200 */
[----:B------:R-:W-:-:S04]  /*13b0*/  LOP3.LUT P1, RZ, R5, 0x7fffffff, RZ, 0xc0, !PT ;  /* 0x7fffffff05ff7812 */ /* 0x000fc8000782c0ff */
[----:B------:R-:W-:-:S13]  /*13c0*/  PLOP3.LUT P0, PT, P0, P1, PT, 0x2f, 0xf2 ;  /* 0x0000000000f2781c */ /* 0x000fda0000702577 */
[----:B------:R-:W-:Y:S05]  /*13d0*/  @P0 BRA `(.L_x_12) ;  /* 0x0000000000fc0947 */ /* 0x000fea0003800000 */
[----:B------:R-:W-:-:S13]  /*13e0*/  LOP3.LUT P0, RZ, R8, 0x7fffffff, RZ, 0xc0, !PT ;  /* 0x7fffffff08ff7812 */ /* 0x000fda000780c0ff */
[----:B------:R-:W-:Y:S05]  /*13f0*/  @!P0 BRA `(.L_x_13) ;  /* 0x0000000000e88947 */ /* 0x000fea0003800000 */
[----:B------:R-:W-:Y:S02]  /*1400*/  ISETP.GE.AND P0, PT, R9, RZ, PT ;  /* 0x000000ff0900720c */ /* 0x000fe40003f06270 */
[----:B------:R-:W-:-:S11]  /*1410*/  MOV R10, RZ ;  /* 0x000000ff000a7202 */ /* 0x000fd60000000f00 */
[----:B------:R-:W-:Y:S01]  /*1420*/  @!P0 FFMA R8, R2, 1.84467440737095516160e+19, RZ ;  /* 0x5f80000002088823 */ /* 0x000fe200000000ff */
[----:B------:R-:W-:-:S07]  /*1430*/  @!P0 IADD3 R10, PT, PT, R10, 0x40, RZ ;  /* 0x000000400a0a8810 */ /* 0x000fce0007ffe0ff */
.L_x_9:
[----:B------:R-:W-:Y:S01]  /*1440*/  LEA R5, R7, 0xc0800000, 0x17 ;  /* 0xc080000007057811 */ /* 0x000fe200078eb8ff */
[----:B------:R-:W-:Y:S01]  /*1450*/  UMOV UR5, 0x4ecc1618 ;  /* 0x4ecc161800057882 */ /* 0x000fe20000000000 */
[----:B------:R-:W-:Y:S01]  /*1460*/  IADD3 R7, PT, PT, R10, 0x9d, -R7 ;  /* 0x0000009d0a077810 */ /* 0x000fe20007ffe807 */
[----:B------:R-:W-:Y:S01]  /*1470*/  UIADD3 UR5, UPT, UPT, UR5, -0xf000000, URZ ;  /* 0xf100000005057890 */ /* 0x000fe2000fffe0ff */
[----:B------:R-:W-:-:S04]  /*1480*/  IADD3 R8, PT, PT, -R5, R8, RZ ;  /* 0x0000000805087210 */ /* 0x000fc80007ffe1ff */
[----:B------:R-:W0:Y:S01]  /*1490*/  MUFU.RCP R2, R8 ;  /* 0x0000000800027308 */ /* 0x000e220000001000 */
[----:B------:R-:W-:-:S04]  /*14a0*/  FADD.FTZ R5, -R8, -RZ ;  /* 0x800000ff08057221 */ /* 0x000fc80000010100 */
[----:B0-----:R-:W-:-:S04]  /*14b0*/  FFMA R9, R2, R5, 1 ;  /* 0x3f80000002097423 */ /* 0x001fc80000000005 */
[----:B------:R-:W-:-:S04]  /*14c0*/  FFMA R2, R2, R9, R2 ;  /* 0x0000000902027223 */ /* 0x000fc80000000002 */
[----:B------:R-:W-:-:S04]  /*14d0*/  FFMA R9, R2, UR5, RZ ;  /* 0x0000000502097c23 */ /* 0x000fc800080000ff */
[----:B------:R-:W-:-:S04]  /*14e0*/  FFMA R12, R5, R9, UR5 ;  /* 0x00000005050c7e23 */ /* 0x000fc80008000009 */
[----:B------:R-:W-:-:S04]  /*14f0*/  FFMA R9, R2, R12, R9 ;  /* 0x0000000c02097223 */ /* 0x000fc80000000009 */
[----:B------:R-:W-:-:S04]  /*1500*/  FFMA R12, R5, R9, UR5 ;  /* 0x00000005050c7e23 */ /* 0x000fc80008000009 */
[----:B------:R-:W-:-:S05]  /*1510*/  FFMA R5, R2, R12, R9 ;  /* 0x0000000c02057223 */ /* 0x000fca0000000009 */
[----:B------:R-:W-:-:S04]  /*1520*/  SHF.R.U32.HI R8, RZ, 0x17, R5 ;  /* 0x00000017ff087819 */ /* 0x000fc80000011605 */
[----:B------:R-:W-:-:S04]  /*1530*/  LOP3.LUT R8, R8, 0xff, RZ, 0xc0, !PT ;  /* 0x000000ff08087812 */ /* 0x000fc800078ec0ff */
[----:B------:R-:W-:-:S04]  /*1540*/  IADD3 R10, PT, PT, R8, R7, RZ ;  /* 0x00000007080a7210 */ /* 0x000fc80007ffe0ff */
[----:B------:R-:W-:-:S04]  /*1550*/  IADD3 R8, PT, PT, R10, -0x1, RZ ;  /* 0xffffffff0a087810 */ /* 0x000fc80007ffe0ff */
[----:B------:R-:W-:-:S13]  /*1560*/  ISETP.GE.U32.AND P0, PT, R8, 0xfe, PT ;  /* 0x000000fe0800780c */ /* 0x000fda0003f06070 */
[----:B------:R-:W-:Y:S05]  /*1570*/  @!P0 BRA `(.L_x_14) ;  /* 0x0000000000808947 */ /* 0x000fea0003800000 */
[----:B------:R-:W-:-:S13]  /*1580*/  ISETP.GT.AND P0, PT, R10, 0xfe, PT ;  /* 0x000000fe0a00780c */ /* 0x000fda0003f04270 */
[----:B------:R-:W-:Y:S05]  /*1590*/  @P0 BRA `(.L_x_15) ;  /* 0x00000000006c0947 */ /* 0x000fea0003800000 */
[----:B------:R-:W-:-:S13]  /*15a0*/  ISETP.GE.AND P0, PT, R10, 0x1, PT ;  /* 0x000000010a00780c */ /* 0x000fda0003f06270 */
[----:B------:R-:W-:Y:S05]  /*15b0*/  @P0 BRA `(.L_x_16) ;  /* 0x0000000000980947 */ /* 0x000fea0003800000 */
[----:B------:R-:W-:Y:S02]  /*15c0*/  ISETP.GE.AND P0, PT, R10, -0x18, PT ;  /* 0xffffffe80a00780c */ /* 0x000fe40003f06270 */
[----:B------:R-:W-:-:S11]  /*15d0*/  LOP3.LUT R5, R5, 0x80000000, RZ, 0xc0, !PT ;  /* 0x8000000005057812 */ /* 0x000fd600078ec0ff */
[----:B------:R-:W-:Y:S05]  /*15e0*/  @!P0 BRA `(.L_x_16) ;  /* 0x00000000008c8947 */ /* 0x000fea0003800000 */
[-CC-:B------:R-:W-:Y:S01]  /*15f0*/  FFMA.RZ R7, R2, R12.reuse, R9.reuse ;  /* 0x0000000c02077223 */ /* 0x180fe2000000c009 */
[C---:B------:R-:W-:Y:S02]  /*1600*/  ISETP.NE.AND P2, PT, R10.reuse, RZ, PT ;  /* 0x000000ff0a00720c */ /* 0x040fe40003f45270 */
[----:B------:R-:W-:Y:S02]  /*1610*/  ISETP.NE.AND P1, PT, R10, RZ, PT ;  /* 0x000000ff0a00720c */ /* 0x000fe40003f25270 */
[----:B------:R-:W-:Y:S01]  /*1620*/  LOP3.LUT R8, R7, 0x7fffff, RZ, 0xc0, !PT ;  /* 0x007fffff07087812 */ /* 0x000fe200078ec0ff */
[CCC-:B------:R-:W-:Y:S01]  /*1630*/  FFMA.RP R7, R2.reuse, R12.reuse, R9.reuse ;  /* 0x0000000c02077223 */ /* 0x1c0fe20000008009 */
[----:B------:R-:W-:Y:S01]  /*1640*/  FFMA.RM R2, R2, R12, R9 ;  /* 0x0000000c02027223 */ /* 0x000fe20000004009 */
[----:B------:R-:W-:Y:S02]  /*1650*/  IADD3 R9, PT, PT, R10, 0x20, RZ ;  /* 0x000000200a097810 */ /* 0x000fe40007ffe0ff */
[----:B------:R-:W-:-:S02]  /*1660*/  LOP3.LUT R8, R8, 0x800000, RZ, 0xfc, !PT ;  /* 0x0080000008087812 */ /* 0x000fc400078efcff */
[----:B------:R-:W-:Y:S02]  /*1670*/  IADD3 R10, PT, PT, -R10, RZ, RZ ;  /* 0x000000ff0a0a7210 */ /* 0x000fe40007ffe1ff */
[----:B------:R-:W-:Y:S02]  /*1680*/  SHF.L.U32 R9, R8, R9, RZ ;  /* 0x0000000908097219 */ /* 0x000fe400000006ff */
[----:B------:R-:W-:Y:S02]  /*1690*/  FSETP.NEU.FTZ.AND P0, PT, R7, R2, PT ;  /* 0x000000020700720b */ /* 0x000fe40003f1d000 */
[----:B------:R-:W-:Y:S02]  /*16a0*/  SEL R7, R10, RZ, P2 ;  /* 0x000000ff0a077207 */ /* 0x000fe40001000000 */
[----:B------:R-:W-:Y:S02]  /*16b0*/  ISETP.NE.AND P1, PT, R9, RZ, P1 ;  /* 0x000000ff0900720c */ /* 0x000fe40000f25270 */
[----:B------:R-:W-:-:S02]  /*16c0*/  SHF.R.U32.HI R7, RZ, R7, R8 ;  /* 0x00000007ff077219 */ /* 0x000fc40000011608 */
[----:B------:R-:W-:Y:S02]  /*16d0*/  PLOP3.LUT P0, PT, P0, P1, PT, 0xf8, 0x8f ;  /* 0x00000000008f781c */ /* 0x000fe40000703f70 */
[----:B------:R-:W-:Y:S02]  /*16e0*/  SHF.R.U32.HI R9, RZ, 0x1, R7 ;  /* 0x00000001ff097819 */ /* 0x000fe40000011607 */
[----:B------:R-:W-:-:S04]  /*16f0*/  SEL R2, RZ, 0x1, !P0 ;  /* 0x00000001ff027807 */ /* 0x000fc80004000000 */
[----:B------:R-:W-:-:S04]  /*1700*/  LOP3.LUT R2, R2, 0x1, R9, 0xf8, !PT ;  /* 0x0000000102027812 */ /* 0x000fc800078ef809 */
[----:B------:R-:W-:-:S04]  /*1710*/  LOP3.LUT R2, R2, R7, RZ, 0xc0, !PT ;  /* 0x0000000702027212 */ /* 0x000fc800078ec0ff */
[----:B------:R-:W-:-:S04]  /*1720*/  IADD3 R2, PT, PT, R9, R2, RZ ;  /* 0x0000000209027210 */ /* 0x000fc80007ffe0ff */
[----:B------:R-:W-:Y:S01]  /*1730*/  LOP3.LUT R5, R2, R5, RZ, 0xfc, !PT ;  /* 0x0000000502057212 */ /* 0x000fe200078efcff */
[----:B------:R-:W-:Y:S06]  /*1740*/  BRA `(.L_x_16) ;  /* 0x0000000000347947 */ /* 0x000fec0003800000 */
.L_x_15:
[----:B------:R-:W-:-:S04]  /*1750*/  LOP3.LUT R5, R5, 0x80000000, RZ, 0xc0, !PT ;  /* 0x8000000005057812 */ /* 0x000fc800078ec0ff */
[----:B------:R-:W-:Y:S01]  /*1760*/  LOP3.LUT R5, R5, 0x7f800000, RZ, 0xfc, !PT ;  /* 0x7f80000005057812 */ /* 0x000fe200078efcff */
[----:B------:R-:W-:Y:S06]  /*1770*/  BRA `(.L_x_16) ;  /* 0x0000000000287947 */ /* 0x000fec0003800000 */
.L_x_14:
[----:B------:R-:W-:Y:S01]  /*1780*/  LEA R5, R7, R5, 0x17 ;  /* 0x0000000507057211 */ /* 0x000fe200078eb8ff */
[----:B------:R-:W-:Y:S06]  /*1790*/  BRA `(.L_x_16) ;  /* 0x0000000000207947 */ /* 0x000fec0003800000 */
.L_x_13:
[----:B------:R-:W-:-:S04]  /*17a0*/  LOP3.LUT R5, R8, 0x80000000, R5, 0x48, !PT ;  /* 0x8000000008057812 */ /* 0x000fc800078e4805 */
[----:B------:R-:W-:Y:S01]  /*17b0*/  LOP3.LUT R5, R5, 0x7f800000, RZ, 0xfc, !PT ;  /* 0x7f80000005057812 */ /* 0x000fe200078efcff */
[----:B------:R-:W-:Y:S06]  /*17c0*/  BRA `(.L_x_16) ;  /* 0x0000000000147947 */ /* 0x000fec0003800000 */
.L_x_12:
[----:B------:R-:W-:Y:S01]  /*17d0*/  LOP3.LUT R5, R8, 0x80000000, R5, 0x48, !PT ;  /* 0x8000000008057812 */ /* 0x000fe200078e4805 */
[----:B------:R-:W-:Y:S06]  /*17e0*/  BRA `(.L_x_16) ;  /* 0x00000000000c7947 */ /* 0x000fec0003800000 */
.L_x_11:
[----:B------:R-:W0:Y:S01]  /*17f0*/  MUFU.RSQ R5, -QNAN ;  /* 0xffc0000000057908 */ /* 0x000e220000001400 */
[----:B------:R-:W-:Y:S05]  /*1800*/  BRA `(.L_x_16) ;  /* 0x0000000000047947 */ /* 0x000fea0003800000 */
.L_x_10:
[----:B------:R-:W-:-:S07]  /*1810*/  FADD.FTZ R5, R2, 1.71200000000000000000e+09 ;  /* 0x4ecc161802057421 */ /* 0x000fce0000010000 */
.L_x_16:
[----:B------:R-:W-:-:S04]  /*1820*/  HFMA2 R7, -RZ, RZ, 0, 0 ;  /* 0x00000000ff077431 */ /* 0x000fc800000001ff */
[----:B0-----:R-:W-:Y:S05]  /*1830*/  RET.REL.NODEC R6 `(_Z10kernel_ddcPfS_S_fiS_S_) ;  /* 0xffffffe406f07950 */ /* 0x001fea0003c3ffff */
.L_x_17:
[----:B------:R-:W-:-:S00]  /*1840*/  BRA `(.L_x_17) ;  /* 0xfffffffc00fc7947 */ /* 0x000fc0000383ffff */
[----:B------:R-:W-:-:S00]  /*1850*/  NOP ;  /* 0x0000000000007918 */ /* 0x000fc00000000000 */
        /* <DEDUP_REMOVED lines=10> */
.L_x_19:


//--------------------- .nv.shared._Z10kernel_ddcPfS_S_fiS_S_ --------------------------
	.section	.nv.shared._Z10kernel_ddcPfS_S_fiS_S_,"aw",@nobits
	.sectionflags	@""
	.align	4
.nv.shared._Z10kernel_ddcPfS_S_fiS_S_:
	.zero		36864


//--------------------- .nv.shared.reserved.0     --------------------------
	.section	.nv.shared.reserved.0,"aw",@nobits
	.weak		__nv_reservedSMEM_offset_0_alias
	.size		__nv_reservedSMEM_offset_0_alias, 0, 64
	.other		__nv_reservedSMEM_offset_0_alias,@"STO_CUDA_RESERVED_SHARED STV_DEFAULT"
__nv_reservedSMEM_offset_0_alias:
	.zero		0
	.zero		64


//--------------------- .nv.constant0._Z10kernel_ddcPfS_S_fiS_S_ --------------------------
	.section	.nv.constant0._Z10kernel_ddcPfS_S_fiS_S_,"a",@progbits
	.sectionflags	@""
	.align	4
.nv.constant0._Z10kernel_ddcPfS_S_fiS_S_:
	.zero		944


//--------------------- SYMBOLS --------------------------

	.type		.nv.reservedSmem.offset0,@object
	.size		.nv.reservedSmem.offset0,0x4
	.type		.nv.reservedSmem.cap,@object
	.size		.nv.reservedSmem.cap,0x4
